//
// Generated by NVIDIA NVVM Compiler
//
// Compiler Build ID: CL-36424714
// Cuda compilation tools, release 13.0, V13.0.88
// Based on NVVM 20.0.0
//

.version 9.0
.target sm_100
.address_size 64

	// .globl	_Z6filterPhS_

.visible .entry _Z6filterPhS_(
	.param .u64 .ptr .align 1 _Z6filterPhS__param_0,
	.param .u64 .ptr .align 1 _Z6filterPhS__param_1
)
{
	.reg .pred 	%p<10>;
	.reg .b16 	%rs<7>;
	.reg .b32 	%r<24>;
	.reg .b64 	%rd<13>;

	ld.param.u64 	%rd2, [_Z6filterPhS__param_0];
	ld.param.u64 	%rd3, [_Z6filterPhS__param_1];
	cvta.to.global.u64 	%rd1, %rd3;
	mov.u32 	%r1, %ctaid.x;
	mov.pred 	%p9, -1;
	mov.u32 	%r2, %ctaid.y;
	setp.eq.s32 	%p4, %r1, 0;
	@%p4 bra 	$L__BB0_3;
	setp.eq.s32 	%p5, %r1, 639;
	@%p5 bra 	$L__BB0_3;
	setp.eq.s32 	%p9, %r2, 0;
$L__BB0_3:
	setp.eq.s32 	%p6, %r2, 479;
	or.pred  	%p7, %p6, %p9;
	@%p7 bra 	$L__BB0_7;
	cvta.to.global.u64 	%rd4, %rd2;
	mad.lo.s32 	%r3, %r2, 640, %r1;
	cvt.s64.s32 	%rd5, %r3;
	add.s64 	%rd6, %rd4, %rd5;
	ld.global.u8 	%r4, [%rd6+639];
	ld.global.u8 	%r5, [%rd6+-641];
	cvt.u64.u32 	%rd7, %r3;
	add.s64 	%rd8, %rd4, %rd7;
	ld.global.u8 	%rs1, [%rd8+640];
	mul.wide.u16 	%r6, %rs1, 2;
	ld.global.u8 	%rs2, [%rd6+-640];
	ld.global.u8 	%r7, [%rd6+641];
	ld.global.u8 	%r8, [%rd6+-639];
	sub.s32 	%r9, %r4, %r5;
	add.s32 	%r10, %r9, %r6;
	add.s32 	%r11, %r10, %r7;
	mul.wide.u16 	%r12, %rs2, 2;
	add.s32 	%r13, %r12, %r8;
	sub.s32 	%r14, %r11, %r13;
	ld.global.u8 	%rs3, [%rd8+-1];
	mul.wide.u16 	%r15, %rs3, 2;
	ld.global.u8 	%rs4, [%rd8+1];
	add.s32 	%r16, %r15, %r5;
	add.s32 	%r17, %r16, %r4;
	mul.wide.u16 	%r18, %rs4, 2;
	add.s32 	%r19, %r18, %r8;
	add.s32 	%r20, %r19, %r7;
	sub.s32 	%r21, %r17, %r20;
	mul.lo.s32 	%r22, %r14, %r14;
	mad.lo.s32 	%r23, %r21, %r21, %r22;
	setp.lt.u32 	%p8, %r23, 10001;
	@%p8 bra 	$L__BB0_6;
	add.s64 	%rd12, %rd1, %rd7;
	mov.b16 	%rs6, 255;
	st.global.u8 	[%rd12], %rs6;
	bra.uni 	$L__BB0_7;
$L__BB0_6:
	add.s64 	%rd10, %rd1, %rd7;
	mov.b16 	%rs5, 0;
	st.global.u8 	[%rd10], %rs5;
$L__BB0_7:
	ret;

}


// ===== COMPILED SASS (sm_100) =====

	.target	sm_100

	.elftype	@"ET_EXEC"


//--------------------- .note.nv.tkinfo           --------------------------
	.section	.note.nv.tkinfo,"",@"SHT_NOTE"
	.sectionflags	@"SHF_NOTE_NV_TKINFO"
	.tkinfo
        /*0018*/ 	.word	0x00000002
        /*0030*/ 	.string	""
        /*0030*/ 	.string	"ptxas"
        /*0030*/ 	.string	"Cuda compilation tools, release 13.0, V13.0.88"
        /*0030*/ 	.string	"Build cuda_13.0.r13.0/compiler.36424714_0"
        /*0030*/ 	.string	"-arch sm_100 -m 64 "



//--------------------- .note.nv.cuinfo           --------------------------
	.section	.note.nv.cuinfo,"",@"SHT_NOTE"
	.sectionflags	@"SHF_NOTE_NV_CUINFO"
        /*0018*/ 	.short	0x0002
        /*001a*/ 	.short	0x0064
        /*001c*/ 	.short	0x0082
	.zero		2


//--------------------- .nv.info                  --------------------------
	.section	.nv.info,"",@"SHT_CUDA_INFO"
	.align	4


	//----- nvinfo : EIATTR_REGCOUNT
	.align		4
        /*0000*/ 	.byte	0x04, 0x2f
        /*0002*/ 	.short	(.L_1 - .L_0)
	.align		4
.L_0:
        /*0004*/ 	.word	index@(_Z6filterPhS_)
        /*0008*/ 	.word	0x00000011


	//----- nvinfo : EIATTR_FRAME_SIZE
	.align		4
.L_1:
        /*000c*/ 	.byte	0x04, 0x11
        /*000e*/ 	.short	(.L_3 - .L_2)
	.align		4
.L_2:
        /*0010*/ 	.word	index@(_Z6filterPhS_)
        /*0014*/ 	.word	0x00000000


	//----- nvinfo : EIATTR_MIN_STACK_SIZE
	.align		4
.L_3:
        /*0018*/ 	.byte	0x04, 0x12
        /*001a*/ 	.short	(.L_5 - .L_4)
	.align		4
.L_4:
        /*001c*/ 	.word	index@(_Z6filterPhS_)
        /*0020*/ 	.word	0x00000000
.L_5:


//--------------------- .nv.compat                --------------------------
	.section	.nv.compat,"",@"SHT_CUDA_COMPAT_INFO"
	.align	4
        /*0000*/ 	.byte	0x02, 0x09, 0x00, 0x00, 0x02, 0x02, 0x01, 0x00, 0x02, 0x05, 0x05, 0x00, 0x03, 0x07, 0x01, 0x01
        /*0010*/ 	.byte	0x02, 0x03, 0x00, 0x00, 0x02, 0x06, 0x01, 0x00, 0x04, 0x0b, 0x08, 0x00, 0x09, 0x00, 0x00, 0x00
        /*0020*/ 	.byte	0x00, 0x00, 0x00, 0x00


//--------------------- .nv.info._Z6filterPhS_    --------------------------
	.section	.nv.info._Z6filterPhS_,"",@"SHT_CUDA_INFO"
	.sectionflags	@""
	.align	4


	//----- nvinfo : EIATTR_CUDA_API_VERSION
	.align		4
        /*0000*/ 	.byte	0x04, 0x37
        /*0002*/ 	.short	(.L_7 - .L_6)
.L_6:
        /*0004*/ 	.word	0x00000082


	//----- nvinfo : EIATTR_KPARAM_INFO
	.align		4
.L_7:
        /*0008*/ 	.byte	0x04, 0x17
        /*000a*/ 	.short	(.L_9 - .L_8)
.L_8:
        /*000c*/ 	.word	0x00000000
        /*0010*/ 	.short	0x0001
        /*0012*/ 	.short	0x0008
        /*0014*/ 	.byte	0x00, 0xf5, 0x21, 0x00


	//----- nvinfo : EIATTR_KPARAM_INFO
	.align		4
.L_9:
        /*0018*/ 	.byte	0x04, 0x17
        /*001a*/ 	.short	(.L_11 - .L_10)
.L_10:
        /*001c*/ 	.word	0x00000000
        /*0020*/ 	.short	0x0000
        /*0022*/ 	.short	0x0000
        /*0024*/ 	.byte	0x00, 0xf5, 0x21, 0x00


	//----- nvinfo : EIATTR_SPARSE_MMA_MASK
	.align		4
.L_11:
        /*0028*/ 	.byte	0x03, 0x50
        /*002a*/ 	.short	0x0000


	//----- nvinfo : EIATTR_MAXREG_COUNT
	.align		4
        /*002c*/ 	.byte	0x03, 0x1b
        /*002e*/ 	.short	0x00ff


	//----- nvinfo : EIATTR_MERCURY_ISA_VERSION
	.align		4
        /*0030*/ 	.byte	0x03, 0x5f
        /*0032*/ 	.short	0x0101


	//----- nvinfo : EIATTR_VRC_CTA_INIT_COUNT
	.align		4
        /*0034*/ 	.byte	0x02, 0x4a
	.zero		1
	.zero		1


	//----- nvinfo : EIATTR_EXIT_INSTR_OFFSETS
	.align		4
        /*0038*/ 	.byte	0x04, 0x1c
        /*003a*/ 	.short	(.L_13 - .L_12)


	//   ....[0]....
.L_12:
        /*003c*/ 	.word	0x00000070


	//   ....[1]....
        /*0040*/ 	.word	0x00000280


	//   ....[2]....
        /*0044*/ 	.word	0x000002d0


	//----- nvinfo : EIATTR_CBANK_PARAM_SIZE
	.align		4
.L_13:
        /*0048*/ 	.byte	0x03, 0x19
        /*004a*/ 	.short	0x0010


	//----- nvinfo : EIATTR_PARAM_CBANK
	.align		4
        /*004c*/ 	.byte	0x04, 0x0a
        /*004e*/ 	.short	(.L_15 - .L_14)
	.align		4
.L_14:
        /*0050*/ 	.word	index@(.nv.constant0._Z6filterPhS_)
        /*0054*/ 	.short	0x0380
        /*0056*/ 	.short	0x0010


	//----- nvinfo : EIATTR_SW_WAR
	.align		4
.L_15:
        /*0058*/ 	.byte	0x04, 0x36
        /*005a*/ 	.short	(.L_17 - .L_16)
.L_16:
        /*005c*/ 	.word	0x00000008
.L_17:


//--------------------- .nv.callgraph             --------------------------
	.section	.nv.callgraph,"",@"SHT_CUDA_CALLGRAPH"
	.align	4
	.sectionentsize	8
	.align		4
        /*0000*/ 	.word	0x00000000
	.align		4
        /*0004*/ 	.word	0xffffffff
	.align		4
        /*0008*/ 	.word	0x00000000
	.align		4
        /*000c*/ 	.word	0xfffffffe
	.align		4
        /*0010*/ 	.word	0x00000000
	.align		4
        /*0014*/ 	.word	0xfffffffd
	.align		4
        /*0018*/ 	.word	0x00000000
	.align		4
        /*001c*/ 	.word	0xfffffffc


//--------------------- .text._Z6filterPhS_       --------------------------
	.section	.text._Z6filterPhS_,"ax",@progbits
	.align	128
        .global         _Z6filterPhS_
        .type           _Z6filterPhS_,@function
        .size           _Z6filterPhS_,(.L_x_2 - _Z6filterPhS_)
        .other          _Z6filterPhS_,@"STO_CUDA_ENTRY STV_DEFAULT"
_Z6filterPhS_:
.text._Z6filterPhS_:
[----:B------:R-:W-:Y:S01]  /*0000*/  LDC R1, c[0x0][0x37c] ;  /* 0x0000df00ff017b82 */ /* 0x000fe20000000800 */
[----:B------:R-:W0:Y:S01]  /*0010*/  S2R R0, SR_CTAID.X ;  /* 0x0000000000007919 */ /* 0x000e220000002500 */
[----:B------:R-:W1:Y:S01]  /*0020*/  S2R R3, SR_CTAID.Y ;  /* 0x0000000000037919 */ /* 0x000e620000002600 */
[----:B0-----:R-:W-:-:S04]  /*0030*/  ISETP.NE.AND P0, PT, R0, 0x27f, PT ;  /* 0x0000027f0000780c */ /* 0x001fc80003f05270 */
[----:B------:R-:W-:-:S04]  /*0040*/  ISETP.EQ.OR P0, PT, R0, RZ, !P0 ;  /* 0x000000ff0000720c */ /* 0x000fc80004702670 */
[----:B-1----:R-:W-:-:S04]  /*0050*/  ISETP.EQ.OR P0, PT, R3, RZ, P0 ;  /* 0x000000ff0300720c */ /* 0x002fc80000702670 */
[----:B------:R-:W-:-:S13]  /*0060*/  ISETP.EQ.OR P0, PT, R3, 0x1df, P0 ;  /* 0x000001df0300780c */ /* 0x000fda0000702670 */
[----:B------:R-:W-:Y:S05]  /*0070*/  @P0 EXIT ;  /* 0x000000000000094d */ /* 0x000fea0003800000 */
[----:B------:R-:W0:Y:S01]  /*0080*/  LDC.64 R4, c[0x0][0x380] ;  /* 0x0000e000ff047b82 */ /* 0x000e220000000a00 */
[----:B------:R-:W1:Y:S01]  /*0090*/  LDCU.64 UR4, c[0x0][0x358] ;  /* 0x00006b00ff0477ac */ /* 0x000e620008000a00 */
[----:B------:R-:W-:-:S05]  /*00a0*/  IMAD R0, R3, 0x280, R0 ;  /* 0x0000028003007824 */ /* 0x000fca00078e0200 */
[----:B0-----:R-:W-:-:S04]  /*00b0*/  IADD3 R2, P0, PT, R0, R4, RZ ;  /* 0x0000000400027210 */ /* 0x001fc80007f1e0ff */
[----:B------:R-:W-:Y:S01]  /*00c0*/  LEA.HI.X.SX32 R3, R0, R5, 0x1, P0 ;  /* 0x0000000500037211 */ /* 0x000fe200000f0eff */
[----:B------:R-:W-:Y:S02]  /*00d0*/  IMAD.X R5, RZ, RZ, R5, P0 ;  /* 0x000000ffff057224 */ /* 0x000fe400000e0605 */
[----:B------:R-:W-:Y:S02]  /*00e0*/  IMAD.MOV.U32 R4, RZ, RZ, R2 ;  /* 0x000000ffff047224 */ /* 0x000fe400078e0002 */
[----:B-1----:R-:W2:Y:S04]  /*00f0*/  LDG.E.U8 R6, desc[UR4][R2.64+0x27f] ;  /* 0x00027f0402067981 */ /* 0x002ea8000c1e1100 */
[----:B------:R-:W2:Y:S04]  /*0100*/  LDG.E.U8 R7, desc[UR4][R2.64+-0x281] ;  /* 0xfffd7f0402077981 */ /* 0x000ea8000c1e1100 */
[----:B------:R-:W3:Y:S04]  /*0110*/  LDG.E.U8 R12, desc[UR4][R2.64+-0x27f] ;  /* 0xfffd8104020c7981 */ /* 0x000ee8000c1e1100 */
[----:B------:R-:W3:Y:S04]  /*0120*/  LDG.E.U8 R13, desc[UR4][R4.64+0x1] ;  /* 0x00000104040d7981 */ /* 0x000ee8000c1e1100 */
[----:B------:R-:W4:Y:S04]  /*0130*/  LDG.E.U8 R8, desc[UR4][R4.64+0x280] ;  /* 0x0002800404087981 */ /* 0x000f28000c1e1100 */
[----:B------:R-:W5:Y:S04]  /*0140*/  LDG.E.U8 R9, desc[UR4][R2.64+-0x280] ;  /* 0xfffd800402097981 */ /* 0x000f68000c1e1100 */
[----:B------:R-:W5:Y:S04]  /*0150*/  LDG.E.U8 R10, desc[UR4][R2.64+0x281] ;  /* 0x00028104020a7981 */ /* 0x000f68000c1e1100 */
[----:B------:R-:W5:Y:S01]  /*0160*/  LDG.E.U8 R14, desc[UR4][R4.64+-0x1] ;  /* 0xffffff04040e7981 */ /* 0x000f62000c1e1100 */
[----:B--2---:R-:W-:-:S02]  /*0170*/  IMAD.IADD R11, R6, 0x1, -R7 ;  /* 0x00000001060b7824 */ /* 0x004fc400078e0a07 */
[----:B---3--:R-:W-:Y:S02]  /*0180*/  IMAD R13, R13, 0x2, R12 ;  /* 0x000000020d0d7824 */ /* 0x008fe400078e020c */
[----:B----4-:R-:W-:Y:S01]  /*0190*/  IMAD R11, R8, 0x2, R11 ;  /* 0x00000002080b7824 */ /* 0x010fe200078e020b */
[----:B-----5:R-:W-:Y:S01]  /*01a0*/  LEA R9, R9, R12, 0x1 ;  /* 0x0000000c09097211 */ /* 0x020fe200078e08ff */
[----:B------:R-:W-:-:S03]  /*01b0*/  IMAD.IADD R13, R10, 0x1, R13 ;  /* 0x000000010a0d7824 */ /* 0x000fc600078e020d */
[----:B------:R-:W-:Y:S02]  /*01c0*/  IADD3 R9, PT, PT, -R9, R11, R10 ;  /* 0x0000000b09097210 */ /* 0x000fe40007ffe10a */
[----:B------:R-:W-:-:S04]  /*01d0*/  LEA R7, R14, R7, 0x1 ;  /* 0x000000070e077211 */ /* 0x000fc800078e08ff */
[----:B------:R-:W-:Y:S01]  /*01e0*/  IADD3 R7, PT, PT, -R13, R7, R6 ;  /* 0x000000070d077210 */ /* 0x000fe20007ffe106 */
[----:B------:R-:W-:-:S04]  /*01f0*/  IMAD R6, R9, R9, RZ ;  /* 0x0000000909067224 */ /* 0x000fc800078e02ff */
[----:B------:R-:W-:-:S05]  /*0200*/  IMAD R6, R7, R7, R6 ;  /* 0x0000000707067224 */ /* 0x000fca00078e0206 */
[----:B------:R-:W-:-:S13]  /*0210*/  ISETP.GE.U32.AND P0, PT, R6, 0x2711, PT ;  /* 0x000027110600780c */ /* 0x000fda0003f06070 */
[----:B------:R-:W-:Y:S05]  /*0220*/  @!P0 BRA `(.L_x_0) ;  /* 0x0000000000188947 */ /* 0x000fea0003800000 */
[----:B------:R-:W0:Y:S02]  /*0230*/  LDCU.64 UR6, c[0x0][0x388] ;  /* 0x00007100ff0677ac */ /* 0x000e240008000a00 */
[----:B0-----:R-:W-:Y:S01]  /*0240*/  IADD3 R2, P0, PT, R0, UR6, RZ ;  /* 0x0000000600027c10 */ /* 0x001fe2000ff1e0ff */
[----:B------:R-:W-:-:S03]  /*0250*/  IMAD.MOV.U32 R0, RZ, RZ, 0xff ;  /* 0x000000ffff007424 */ /* 0x000fc600078e00ff */
[----:B------:R-:W-:-:S05]  /*0260*/  IADD3.X R3, PT, PT, RZ, UR7, RZ, P0, !PT ;  /* 0x00000007ff037c10 */ /* 0x000fca00087fe4ff */
[----:B------:R-:W-:Y:S01]  /*0270*/  STG.E.U8 desc[UR4][R2.64], R0 ;  /* 0x0000000002007986 */ /* 0x000fe2000c101104 */
[----:B------:R-:W-:Y:S05]  /*0280*/  EXIT ;  /* 0x000000000000794d */ /* 0x000fea0003800000 */
.L_x_0:
[----:B------:R-:W0:Y:S02]  /*0290*/  LDCU.64 UR6, c[0x0][0x388] ;  /* 0x00007100ff0677ac */ /* 0x000e240008000a00 */
[----:B0-----:R-:W-:-:S05]  /*02a0*/  IADD3 R2, P0, PT, R0, UR6, RZ ;  /* 0x0000000600027c10 */ /* 0x001fca000ff1e0ff */
[----:B------:R-:W-:-:S05]  /*02b0*/  IMAD.X R3, RZ, RZ, UR7, P0 ;  /* 0x00000007ff037e24 */ /* 0x000fca00080e06ff */
[----:B------:R-:W-:Y:S01]  /*02c0*/  STG.E.U8 desc[UR4][R2.64], RZ ;  /* 0x000000ff02007986 */ /* 0x000fe2000c101104 */
[----:B------:R-:W-:Y:S05]  /*02d0*/  EXIT ;  /* 0x000000000000794d */ /* 0x000fea0003800000 */
.L_x_1:
[----:B------:R-:W-:-:S00]  /*02e0*/  BRA `(.L_x_1) ;  /* 0xfffffffc00fc7947 */ /* 0x000fc0000383ffff */
[----:B------:R-:W-:-:S00]  /*02f0*/  NOP ;  /* 0x0000000000007918 */ /* 0x000fc00000000000 */
        /* <DEDUP_REMOVED lines=8> */
.L_x_2:


//--------------------- .nv.shared.reserved.0     --------------------------
	.section	.nv.shared.reserved.0,"aw",@nobits
	.weak		__nv_reservedSMEM_offset_0_alias
	.size		__nv_reservedSMEM_offset_0_alias, 0, 64
	.other		__nv_reservedSMEM_offset_0_alias,@"STO_CUDA_RESERVED_SHARED STV_DEFAULT"
__nv_reservedSMEM_offset_0_alias:
	.zero		0
	.zero		64


//--------------------- .nv.constant0._Z6filterPhS_ --------------------------
	.section	.nv.constant0._Z6filterPhS_,"a",@progbits
	.sectionflags	@""
	.align	4
.nv.constant0._Z6filterPhS_:
	.zero		912


//--------------------- SYMBOLS --------------------------

	.type		.nv.reservedSmem.offset0,@object
	.size		.nv.reservedSmem.offset0,0x4
